//
// Generated by NVIDIA NVVM Compiler
//
// Compiler Build ID: CL-36424714
// Cuda compilation tools, release 13.0, V13.0.88
// Based on NVVM 20.0.0
//

.version 9.0
.target sm_100
.address_size 64

	// .globl	_ZN3cub18CUB_300001_SM_10006detail11EmptyKernelIvEEvv
.global .align 1 .b8 _ZN40_INTERNAL_37ac3134_4_k_cu_68a169be_849674cuda3std3__45__cpo5beginE[1];
.global .align 1 .b8 _ZN40_INTERNAL_37ac3134_4_k_cu_68a169be_849674cuda3std3__45__cpo3endE[1];
.global .align 1 .b8 _ZN40_INTERNAL_37ac3134_4_k_cu_68a169be_849674cuda3std3__45__cpo6cbeginE[1];
.global .align 1 .b8 _ZN40_INTERNAL_37ac3134_4_k_cu_68a169be_849674cuda3std3__45__cpo4cendE[1];
.global .align 1 .b8 _ZN40_INTERNAL_37ac3134_4_k_cu_68a169be_849674cuda3std3__45__cpo6rbeginE[1];
.global .align 1 .b8 _ZN40_INTERNAL_37ac3134_4_k_cu_68a169be_849674cuda3std3__45__cpo4rendE[1];
.global .align 1 .b8 _ZN40_INTERNAL_37ac3134_4_k_cu_68a169be_849674cuda3std3__45__cpo7crbeginE[1];
.global .align 1 .b8 _ZN40_INTERNAL_37ac3134_4_k_cu_68a169be_849674cuda3std3__45__cpo5crendE[1];
.global .align 1 .b8 _ZN40_INTERNAL_37ac3134_4_k_cu_68a169be_849674cuda3std3__442_GLOBAL__N__37ac3134_4_k_cu_68a169be_849676ignoreE[1];
.global .align 1 .b8 _ZN40_INTERNAL_37ac3134_4_k_cu_68a169be_849674cuda3std3__419piecewise_constructE[1];
.global .align 1 .b8 _ZN40_INTERNAL_37ac3134_4_k_cu_68a169be_849674cuda3std3__48in_placeE[1];
.global .align 1 .b8 _ZN40_INTERNAL_37ac3134_4_k_cu_68a169be_849674cuda3std3__420unreachable_sentinelE[1];
.global .align 1 .b8 _ZN40_INTERNAL_37ac3134_4_k_cu_68a169be_849674cuda3std3__47nulloptE[1];
.global .align 1 .b8 _ZN40_INTERNAL_37ac3134_4_k_cu_68a169be_849674cuda3std3__48unexpectE[1];
.global .align 1 .b8 _ZN40_INTERNAL_37ac3134_4_k_cu_68a169be_849674cuda3std6ranges3__45__cpo4swapE[1];
.global .align 1 .b8 _ZN40_INTERNAL_37ac3134_4_k_cu_68a169be_849674cuda3std6ranges3__45__cpo9iter_moveE[1];
.global .align 1 .b8 _ZN40_INTERNAL_37ac3134_4_k_cu_68a169be_849674cuda3std6ranges3__45__cpo5beginE[1];
.global .align 1 .b8 _ZN40_INTERNAL_37ac3134_4_k_cu_68a169be_849674cuda3std6ranges3__45__cpo3endE[1];
.global .align 1 .b8 _ZN40_INTERNAL_37ac3134_4_k_cu_68a169be_849674cuda3std6ranges3__45__cpo6cbeginE[1];
.global .align 1 .b8 _ZN40_INTERNAL_37ac3134_4_k_cu_68a169be_849674cuda3std6ranges3__45__cpo4cendE[1];
.global .align 1 .b8 _ZN40_INTERNAL_37ac3134_4_k_cu_68a169be_849674cuda3std6ranges3__45__cpo7advanceE[1];
.global .align 1 .b8 _ZN40_INTERNAL_37ac3134_4_k_cu_68a169be_849674cuda3std6ranges3__45__cpo9iter_swapE[1];
.global .align 1 .b8 _ZN40_INTERNAL_37ac3134_4_k_cu_68a169be_849674cuda3std6ranges3__45__cpo4nextE[1];
.global .align 1 .b8 _ZN40_INTERNAL_37ac3134_4_k_cu_68a169be_849674cuda3std6ranges3__45__cpo4prevE[1];
.global .align 1 .b8 _ZN40_INTERNAL_37ac3134_4_k_cu_68a169be_849674cuda3std6ranges3__45__cpo4dataE[1];
.global .align 1 .b8 _ZN40_INTERNAL_37ac3134_4_k_cu_68a169be_849674cuda3std6ranges3__45__cpo5cdataE[1];
.global .align 1 .b8 _ZN40_INTERNAL_37ac3134_4_k_cu_68a169be_849674cuda3std6ranges3__45__cpo4sizeE[1];
.global .align 1 .b8 _ZN40_INTERNAL_37ac3134_4_k_cu_68a169be_849674cuda3std6ranges3__45__cpo5ssizeE[1];
.global .align 1 .b8 _ZN40_INTERNAL_37ac3134_4_k_cu_68a169be_849674cuda3std6ranges3__45__cpo8distanceE[1];
.global .align 1 .b8 _ZN40_INTERNAL_37ac3134_4_k_cu_68a169be_849676thrust24THRUST_300001_SM_1000_NS8cuda_cub3parE[1];
.global .align 1 .b8 _ZN40_INTERNAL_37ac3134_4_k_cu_68a169be_849676thrust24THRUST_300001_SM_1000_NS8cuda_cub10par_nosyncE[1];
.global .align 1 .b8 _ZN40_INTERNAL_37ac3134_4_k_cu_68a169be_849676thrust24THRUST_300001_SM_1000_NS6system6detail10sequential3seqE[1];
.global .align 1 .b8 _ZN40_INTERNAL_37ac3134_4_k_cu_68a169be_849676thrust24THRUST_300001_SM_1000_NS12placeholders2_1E[1];
.global .align 1 .b8 _ZN40_INTERNAL_37ac3134_4_k_cu_68a169be_849676thrust24THRUST_300001_SM_1000_NS12placeholders2_2E[1];
.global .align 1 .b8 _ZN40_INTERNAL_37ac3134_4_k_cu_68a169be_849676thrust24THRUST_300001_SM_1000_NS12placeholders2_3E[1];
.global .align 1 .b8 _ZN40_INTERNAL_37ac3134_4_k_cu_68a169be_849676thrust24THRUST_300001_SM_1000_NS12placeholders2_4E[1];
.global .align 1 .b8 _ZN40_INTERNAL_37ac3134_4_k_cu_68a169be_849676thrust24THRUST_300001_SM_1000_NS12placeholders2_5E[1];
.global .align 1 .b8 _ZN40_INTERNAL_37ac3134_4_k_cu_68a169be_849676thrust24THRUST_300001_SM_1000_NS12placeholders2_6E[1];
.global .align 1 .b8 _ZN40_INTERNAL_37ac3134_4_k_cu_68a169be_849676thrust24THRUST_300001_SM_1000_NS12placeholders2_7E[1];
.global .align 1 .b8 _ZN40_INTERNAL_37ac3134_4_k_cu_68a169be_849676thrust24THRUST_300001_SM_1000_NS12placeholders2_8E[1];
.global .align 1 .b8 _ZN40_INTERNAL_37ac3134_4_k_cu_68a169be_849676thrust24THRUST_300001_SM_1000_NS12placeholders2_9E[1];
.global .align 1 .b8 _ZN40_INTERNAL_37ac3134_4_k_cu_68a169be_849676thrust24THRUST_300001_SM_1000_NS12placeholders3_10E[1];
.global .align 1 .b8 _ZN40_INTERNAL_37ac3134_4_k_cu_68a169be_849676thrust24THRUST_300001_SM_1000_NS3seqE[1];

.visible .entry _ZN3cub18CUB_300001_SM_10006detail11EmptyKernelIvEEvv()
{


	ret;

}


// ===== COMPILED SASS (sm_100) =====

	.target	sm_100

	.elftype	@"ET_EXEC"


//--------------------- .note.nv.tkinfo           --------------------------
	.section	.note.nv.tkinfo,"",@"SHT_NOTE"
	.sectionflags	@"SHF_NOTE_NV_TKINFO"
	.tkinfo
        /*0018*/ 	.word	0x00000002
        /*0030*/ 	.string	""
        /*0030*/ 	.string	"ptxas"
        /*0030*/ 	.string	"Cuda compilation tools, release 13.0, V13.0.88"
        /*0030*/ 	.string	"Build cuda_13.0.r13.0/compiler.36424714_0"
        /*0030*/ 	.string	"-arch sm_100 -m 64 "



//--------------------- .note.nv.cuinfo           --------------------------
	.section	.note.nv.cuinfo,"",@"SHT_NOTE"
	.sectionflags	@"SHF_NOTE_NV_CUINFO"
        /*0018*/ 	.short	0x0002
        /*001a*/ 	.short	0x0064
        /*001c*/ 	.short	0x0082
	.zero		2


//--------------------- .nv.info                  --------------------------
	.section	.nv.info,"",@"SHT_CUDA_INFO"
	.align	4


	//----- nvinfo : EIATTR_REGCOUNT
	.align		4
        /*0000*/ 	.byte	0x04, 0x2f
        /*0002*/ 	.short	(.L_44 - .L_43)
	.align		4
.L_43:
        /*0004*/ 	.word	index@(_ZN3cub18CUB_300001_SM_10006detail11EmptyKernelIvEEvv)
        /*0008*/ 	.word	0x00000004


	//----- nvinfo : EIATTR_FRAME_SIZE
	.align		4
.L_44:
        /*000c*/ 	.byte	0x04, 0x11
        /*000e*/ 	.short	(.L_46 - .L_45)
	.align		4
.L_45:
        /*0010*/ 	.word	index@(_ZN3cub18CUB_300001_SM_10006detail11EmptyKernelIvEEvv)
        /*0014*/ 	.word	0x00000000


	//----- nvinfo : EIATTR_MIN_STACK_SIZE
	.align		4
.L_46:
        /*0018*/ 	.byte	0x04, 0x12
        /*001a*/ 	.short	(.L_48 - .L_47)
	.align		4
.L_47:
        /*001c*/ 	.word	index@(_ZN3cub18CUB_300001_SM_10006detail11EmptyKernelIvEEvv)
        /*0020*/ 	.word	0x00000000
.L_48:


//--------------------- .nv.compat                --------------------------
	.section	.nv.compat,"",@"SHT_CUDA_COMPAT_INFO"
	.align	4
        /*0000*/ 	.byte	0x02, 0x09, 0x00, 0x00, 0x02, 0x02, 0x01, 0x00, 0x02, 0x05, 0x05, 0x00, 0x03, 0x07, 0x01, 0x01
        /*0010*/ 	.byte	0x02, 0x03, 0x00, 0x00, 0x02, 0x06, 0x01, 0x00, 0x04, 0x0b, 0x08, 0x00, 0x09, 0x00, 0x00, 0x00
        /*0020*/ 	.byte	0x00, 0x00, 0x00, 0x00


//--------------------- .nv.info._ZN3cub18CUB_300001_SM_10006detail11EmptyKernelIvEEvv --------------------------
	.section	.nv.info._ZN3cub18CUB_300001_SM_10006detail11EmptyKernelIvEEvv,"",@"SHT_CUDA_INFO"
	.sectionflags	@""
	.align	4


	//----- nvinfo : EIATTR_CUDA_API_VERSION
	.align		4
        /*0000*/ 	.byte	0x04, 0x37
        /*0002*/ 	.short	(.L_50 - .L_49)
.L_49:
        /*0004*/ 	.word	0x00000082


	//----- nvinfo : EIATTR_SPARSE_MMA_MASK
	.align		4
.L_50:
        /*0008*/ 	.byte	0x03, 0x50
        /*000a*/ 	.short	0x0000


	//----- nvinfo : EIATTR_MAXREG_COUNT
	.align		4
        /*000c*/ 	.byte	0x03, 0x1b
        /*000e*/ 	.short	0x00ff


	//----- nvinfo : EIATTR_MERCURY_ISA_VERSION
	.align		4
        /*0010*/ 	.byte	0x03, 0x5f
        /*0012*/ 	.short	0x0101


	//----- nvinfo : EIATTR_VRC_CTA_INIT_COUNT
	.align		4
        /*0014*/ 	.byte	0x02, 0x4a
	.zero		1
	.zero		1


	//----- nvinfo : EIATTR_EXIT_INSTR_OFFSETS
	.align		4
        /*0018*/ 	.byte	0x04, 0x1c
        /*001a*/ 	.short	(.L_52 - .L_51)


	//   ....[0]....
.L_51:
        /*001c*/ 	.word	0x00000010


	//----- nvinfo : EIATTR_SW_WAR
	.align		4
.L_52:
        /*0020*/ 	.byte	0x04, 0x36
        /*0022*/ 	.short	(.L_54 - .L_53)
.L_53:
        /*0024*/ 	.word	0x00000008
.L_54:


//--------------------- .nv.callgraph             --------------------------
	.section	.nv.callgraph,"",@"SHT_CUDA_CALLGRAPH"
	.align	4
	.sectionentsize	8
	.align		4
        /*0000*/ 	.word	0x00000000
	.align		4
        /*0004*/ 	.word	0xffffffff
	.align		4
        /*0008*/ 	.word	0x00000000
	.align		4
        /*000c*/ 	.word	0xfffffffe
	.align		4
        /*0010*/ 	.word	0x00000000
	.align		4
        /*0014*/ 	.word	0xfffffffd
	.align		4
        /*0018*/ 	.word	0x00000000
	.align		4
        /*001c*/ 	.word	0xfffffffc


//--------------------- .nv.constant4             --------------------------
	.section	.nv.constant4,"a",@progbits
	.align	8
	.align		8
.nv.constant4:
        /*0000*/ 	.dword	_ZN40_INTERNAL_37ac3134_4_k_cu_68a169be_853694cuda3std3__45__cpo5beginE
	.align		8
        /*0008*/ 	.dword	_ZN40_INTERNAL_37ac3134_4_k_cu_68a169be_853694cuda3std3__45__cpo3endE
	.align		8
        /*0010*/ 	.dword	_ZN40_INTERNAL_37ac3134_4_k_cu_68a169be_853694cuda3std3__45__cpo6cbeginE
	.align		8
        /*0018*/ 	.dword	_ZN40_INTERNAL_37ac3134_4_k_cu_68a169be_853694cuda3std3__45__cpo4cendE
	.align		8
        /*0020*/ 	.dword	_ZN40_INTERNAL_37ac3134_4_k_cu_68a169be_853694cuda3std3__45__cpo6rbeginE
	.align		8
        /*0028*/ 	.dword	_ZN40_INTERNAL_37ac3134_4_k_cu_68a169be_853694cuda3std3__45__cpo4rendE
	.align		8
        /*0030*/ 	.dword	_ZN40_INTERNAL_37ac3134_4_k_cu_68a169be_853694cuda3std3__45__cpo7crbeginE
	.align		8
        /*0038*/ 	.dword	_ZN40_INTERNAL_37ac3134_4_k_cu_68a169be_853694cuda3std3__45__cpo5crendE
	.align		8
        /*0040*/ 	.dword	_ZN40_INTERNAL_37ac3134_4_k_cu_68a169be_853694cuda3std3__442_GLOBAL__N__37ac3134_4_k_cu_68a169be_853696ignoreE
	.align		8
        /*0048*/ 	.dword	_ZN40_INTERNAL_37ac3134_4_k_cu_68a169be_853694cuda3std3__419piecewise_constructE
	.align		8
        /*0050*/ 	.dword	_ZN40_INTERNAL_37ac3134_4_k_cu_68a169be_853694cuda3std3__48in_placeE
	.align		8
        /*0058*/ 	.dword	_ZN40_INTERNAL_37ac3134_4_k_cu_68a169be_853694cuda3std3__420unreachable_sentinelE
	.align		8
        /*0060*/ 	.dword	_ZN40_INTERNAL_37ac3134_4_k_cu_68a169be_853694cuda3std3__47nulloptE
	.align		8
        /*0068*/ 	.dword	_ZN40_INTERNAL_37ac3134_4_k_cu_68a169be_853694cuda3std3__48unexpectE
	.align		8
        /*0070*/ 	.dword	_ZN40_INTERNAL_37ac3134_4_k_cu_68a169be_853694cuda3std6ranges3__45__cpo4swapE
	.align		8
        /*0078*/ 	.dword	_ZN40_INTERNAL_37ac3134_4_k_cu_68a169be_853694cuda3std6ranges3__45__cpo9iter_moveE
	.align		8
        /*0080*/ 	.dword	_ZN40_INTERNAL_37ac3134_4_k_cu_68a169be_853694cuda3std6ranges3__45__cpo5beginE
	.align		8
        /*0088*/ 	.dword	_ZN40_INTERNAL_37ac3134_4_k_cu_68a169be_853694cuda3std6ranges3__45__cpo3endE
	.align		8
        /*0090*/ 	.dword	_ZN40_INTERNAL_37ac3134_4_k_cu_68a169be_853694cuda3std6ranges3__45__cpo6cbeginE
	.align		8
        /*0098*/ 	.dword	_ZN40_INTERNAL_37ac3134_4_k_cu_68a169be_853694cuda3std6ranges3__45__cpo4cendE
	.align		8
        /*00a0*/ 	.dword	_ZN40_INTERNAL_37ac3134_4_k_cu_68a169be_853694cuda3std6ranges3__45__cpo7advanceE
	.align		8
        /*00a8*/ 	.dword	_ZN40_INTERNAL_37ac3134_4_k_cu_68a169be_853694cuda3std6ranges3__45__cpo9iter_swapE
	.align		8
        /*00b0*/ 	.dword	_ZN40_INTERNAL_37ac3134_4_k_cu_68a169be_853694cuda3std6ranges3__45__cpo4nextE
	.align		8
        /*00b8*/ 	.dword	_ZN40_INTERNAL_37ac3134_4_k_cu_68a169be_853694cuda3std6ranges3__45__cpo4prevE
	.align		8
        /*00c0*/ 	.dword	_ZN40_INTERNAL_37ac3134_4_k_cu_68a169be_853694cuda3std6ranges3__45__cpo4dataE
	.align		8
        /*00c8*/ 	.dword	_ZN40_INTERNAL_37ac3134_4_k_cu_68a169be_853694cuda3std6ranges3__45__cpo5cdataE
	.align		8
        /*00d0*/ 	.dword	_ZN40_INTERNAL_37ac3134_4_k_cu_68a169be_853694cuda3std6ranges3__45__cpo4sizeE
	.align		8
        /*00d8*/ 	.dword	_ZN40_INTERNAL_37ac3134_4_k_cu_68a169be_853694cuda3std6ranges3__45__cpo5ssizeE
	.align		8
        /*00e0*/ 	.dword	_ZN40_INTERNAL_37ac3134_4_k_cu_68a169be_853694cuda3std6ranges3__45__cpo8distanceE
	.align		8
        /*00e8*/ 	.dword	_ZN40_INTERNAL_37ac3134_4_k_cu_68a169be_853696thrust24THRUST_300001_SM_1000_NS8cuda_cub3parE
	.align		8
        /*00f0*/ 	.dword	_ZN40_INTERNAL_37ac3134_4_k_cu_68a169be_853696thrust24THRUST_300001_SM_1000_NS8cuda_cub10par_nosyncE
	.align		8
        /*00f8*/ 	.dword	_ZN40_INTERNAL_37ac3134_4_k_cu_68a169be_853696thrust24THRUST_300001_SM_1000_NS6system6detail10sequential3seqE
	.align		8
        /*0100*/ 	.dword	_ZN40_INTERNAL_37ac3134_4_k_cu_68a169be_853696thrust24THRUST_300001_SM_1000_NS12placeholders2_1E
	.align		8
        /*0108*/ 	.dword	_ZN40_INTERNAL_37ac3134_4_k_cu_68a169be_853696thrust24THRUST_300001_SM_1000_NS12placeholders2_2E
	.align		8
        /*0110*/ 	.dword	_ZN40_INTERNAL_37ac3134_4_k_cu_68a169be_853696thrust24THRUST_300001_SM_1000_NS12placeholders2_3E
	.align		8
        /*0118*/ 	.dword	_ZN40_INTERNAL_37ac3134_4_k_cu_68a169be_853696thrust24THRUST_300001_SM_1000_NS12placeholders2_4E
	.align		8
        /*0120*/ 	.dword	_ZN40_INTERNAL_37ac3134_4_k_cu_68a169be_853696thrust24THRUST_300001_SM_1000_NS12placeholders2_5E
	.align		8
        /*0128*/ 	.dword	_ZN40_INTERNAL_37ac3134_4_k_cu_68a169be_853696thrust24THRUST_300001_SM_1000_NS12placeholders2_6E
	.align		8
        /*0130*/ 	.dword	_ZN40_INTERNAL_37ac3134_4_k_cu_68a169be_853696thrust24THRUST_300001_SM_1000_NS12placeholders2_7E
	.align		8
        /*0138*/ 	.dword	_ZN40_INTERNAL_37ac3134_4_k_cu_68a169be_853696thrust24THRUST_300001_SM_1000_NS12placeholders2_8E
	.align		8
        /*0140*/ 	.dword	_ZN40_INTERNAL_37ac3134_4_k_cu_68a169be_853696thrust24THRUST_300001_SM_1000_NS12placeholders2_9E
	.align		8
        /*0148*/ 	.dword	_ZN40_INTERNAL_37ac3134_4_k_cu_68a169be_853696thrust24THRUST_300001_SM_1000_NS12placeholders3_10E
	.align		8
        /*0150*/ 	.dword	_ZN40_INTERNAL_37ac3134_4_k_cu_68a169be_853696thrust24THRUST_300001_SM_1000_NS3seqE


//--------------------- .text._ZN3cub18CUB_300001_SM_10006detail11EmptyKernelIvEEvv --------------------------
	.section	.text._ZN3cub18CUB_300001_SM_10006detail11EmptyKernelIvEEvv,"ax",@progbits
	.align	128
        .global         _ZN3cub18CUB_300001_SM_10006detail11EmptyKernelIvEEvv
        .type           _ZN3cub18CUB_300001_SM_10006detail11EmptyKernelIvEEvv,@function
        .size           _ZN3cub18CUB_300001_SM_10006detail11EmptyKernelIvEEvv,(.L_x_1 - _ZN3cub18CUB_300001_SM_10006detail11EmptyKernelIvEEvv)
        .other          _ZN3cub18CUB_300001_SM_10006detail11EmptyKernelIvEEvv,@"STO_CUDA_ENTRY STV_DEFAULT"
_ZN3cub18CUB_300001_SM_10006detail11EmptyKernelIvEEvv:
.text._ZN3cub18CUB_300001_SM_10006detail11EmptyKernelIvEEvv:
[----:B------:R-:W-:Y:S01]  /*0000*/  LDC R1, c[0x0][0x37c] ;  /* 0x0000df00ff017b82 */ /* 0x000fe20000000800 */
[----:B------:R-:W-:Y:S05]  /*0010*/  EXIT ;  /* 0x000000000000794d */ /* 0x000fea0003800000 */
.L_x_0:
[----:B------:R-:W-:-:S00]  /*0020*/  BRA `(.L_x_0) ;  /* 0xfffffffc00fc7947 */ /* 0x000fc0000383ffff */
[----:B------:R-:W-:-:S00]  /*0030*/  NOP ;  /* 0x0000000000007918 */ /* 0x000fc00000000000 */
        /* <DEDUP_REMOVED lines=12> */
.L_x_1:


//--------------------- .nv.shared.reserved.0     --------------------------
	.section	.nv.shared.reserved.0,"aw",@nobits
	.weak		__nv_reservedSMEM_offset_0_alias
	.size		__nv_reservedSMEM_offset_0_alias, 0, 64
	.other		__nv_reservedSMEM_offset_0_alias,@"STO_CUDA_RESERVED_SHARED STV_DEFAULT"
__nv_reservedSMEM_offset_0_alias:
	.zero		0
	.zero		64


//--------------------- .nv.global                --------------------------
	.section	.nv.global,"aw",@nobits
.nv.global:
	.type		_ZN40_INTERNAL_37ac3134_4_k_cu_68a169be_853696thrust24THRUST_300001_SM_1000_NS3seqE,@object
	.size		_ZN40_INTERNAL_37ac3134_4_k_cu_68a169be_853696thrust24THRUST_300001_SM_1000_NS3seqE,(_ZN40_INTERNAL_37ac3134_4_k_cu_68a169be_853694cuda3std3__48in_placeE - _ZN40_INTERNAL_37ac3134_4_k_cu_68a169be_853696thrust24THRUST_300001_SM_1000_NS3seqE)
_ZN40_INTERNAL_37ac3134_4_k_cu_68a169be_853696thrust24THRUST_300001_SM_1000_NS3seqE:
	.zero		1
	.type		_ZN40_INTERNAL_37ac3134_4_k_cu_68a169be_853694cuda3std3__48in_placeE,@object
	.size		_ZN40_INTERNAL_37ac3134_4_k_cu_68a169be_853694cuda3std3__48in_placeE,(_ZN40_INTERNAL_37ac3134_4_k_cu_68a169be_853694cuda3std6ranges3__45__cpo4sizeE - _ZN40_INTERNAL_37ac3134_4_k_cu_68a169be_853694cuda3std3__48in_placeE)
_ZN40_INTERNAL_37ac3134_4_k_cu_68a169be_853694cuda3std3__48in_placeE:
	.zero		1
	.type		_ZN40_INTERNAL_37ac3134_4_k_cu_68a169be_853694cuda3std6ranges3__45__cpo4sizeE,@object
	.size		_ZN40_INTERNAL_37ac3134_4_k_cu_68a169be_853694cuda3std6ranges3__45__cpo4sizeE,(_ZN40_INTERNAL_37ac3134_4_k_cu_68a169be_853696thrust24THRUST_300001_SM_1000_NS12placeholders2_3E - _ZN40_INTERNAL_37ac3134_4_k_cu_68a169be_853694cuda3std6ranges3__45__cpo4sizeE)
_ZN40_INTERNAL_37ac3134_4_k_cu_68a169be_853694cuda3std6ranges3__45__cpo4sizeE:
	.zero		1
	.type		_ZN40_INTERNAL_37ac3134_4_k_cu_68a169be_853696thrust24THRUST_300001_SM_1000_NS12placeholders2_3E,@object
	.size		_ZN40_INTERNAL_37ac3134_4_k_cu_68a169be_853696thrust24THRUST_300001_SM_1000_NS12placeholders2_3E,(_ZN40_INTERNAL_37ac3134_4_k_cu_68a169be_853694cuda3std3__45__cpo6cbeginE - _ZN40_INTERNAL_37ac3134_4_k_cu_68a169be_853696thrust24THRUST_300001_SM_1000_NS12placeholders2_3E)
_ZN40_INTERNAL_37ac3134_4_k_cu_68a169be_853696thrust24THRUST_300001_SM_1000_NS12placeholders2_3E:
	.zero		1
	.type		_ZN40_INTERNAL_37ac3134_4_k_cu_68a169be_853694cuda3std3__45__cpo6cbeginE,@object
	.size		_ZN40_INTERNAL_37ac3134_4_k_cu_68a169be_853694cuda3std3__45__cpo6cbeginE,(_ZN40_INTERNAL_37ac3134_4_k_cu_68a169be_853694cuda3std6ranges3__45__cpo6cbeginE - _ZN40_INTERNAL_37ac3134_4_k_cu_68a169be_853694cuda3std3__45__cpo6cbeginE)
_ZN40_INTERNAL_37ac3134_4_k_cu_68a169be_853694cuda3std3__45__cpo6cbeginE:
	.zero		1
	.type		_ZN40_INTERNAL_37ac3134_4_k_cu_68a169be_853694cuda3std6ranges3__45__cpo6cbeginE,@object
	.size		_ZN40_INTERNAL_37ac3134_4_k_cu_68a169be_853694cuda3std6ranges3__45__cpo6cbeginE,(_ZN40_INTERNAL_37ac3134_4_k_cu_68a169be_853696thrust24THRUST_300001_SM_1000_NS12placeholders2_7E - _ZN40_INTERNAL_37ac3134_4_k_cu_68a169be_853694cuda3std6ranges3__45__cpo6cbeginE)
_ZN40_INTERNAL_37ac3134_4_k_cu_68a169be_853694cuda3std6ranges3__45__cpo6cbeginE:
	.zero		1
	.type		_ZN40_INTERNAL_37ac3134_4_k_cu_68a169be_853696thrust24THRUST_300001_SM_1000_NS12placeholders2_7E,@object
	.size		_ZN40_INTERNAL_37ac3134_4_k_cu_68a169be_853696thrust24THRUST_300001_SM_1000_NS12placeholders2_7E,(_ZN40_INTERNAL_37ac3134_4_k_cu_68a169be_853694cuda3std3__45__cpo7crbeginE - _ZN40_INTERNAL_37ac3134_4_k_cu_68a169be_853696thrust24THRUST_300001_SM_1000_NS12placeholders2_7E)
_ZN40_INTERNAL_37ac3134_4_k_cu_68a169be_853696thrust24THRUST_300001_SM_1000_NS12placeholders2_7E:
	.zero		1
	.type		_ZN40_INTERNAL_37ac3134_4_k_cu_68a169be_853694cuda3std3__45__cpo7crbeginE,@object
	.size		_ZN40_INTERNAL_37ac3134_4_k_cu_68a169be_853694cuda3std3__45__cpo7crbeginE,(_ZN40_INTERNAL_37ac3134_4_k_cu_68a169be_853694cuda3std6ranges3__45__cpo4nextE - _ZN40_INTERNAL_37ac3134_4_k_cu_68a169be_853694cuda3std3__45__cpo7crbeginE)
_ZN40_INTERNAL_37ac3134_4_k_cu_68a169be_853694cuda3std3__45__cpo7crbeginE:
	.zero		1
	.type		_ZN40_INTERNAL_37ac3134_4_k_cu_68a169be_853694cuda3std6ranges3__45__cpo4nextE,@object
	.size		_ZN40_INTERNAL_37ac3134_4_k_cu_68a169be_853694cuda3std6ranges3__45__cpo4nextE,(_ZN40_INTERNAL_37ac3134_4_k_cu_68a169be_853694cuda3std6ranges3__45__cpo4swapE - _ZN40_INTERNAL_37ac3134_4_k_cu_68a169be_853694cuda3std6ranges3__45__cpo4nextE)
_ZN40_INTERNAL_37ac3134_4_k_cu_68a169be_853694cuda3std6ranges3__45__cpo4nextE:
	.zero		1
	.type		_ZN40_INTERNAL_37ac3134_4_k_cu_68a169be_853694cuda3std6ranges3__45__cpo4swapE,@object
	.size		_ZN40_INTERNAL_37ac3134_4_k_cu_68a169be_853694cuda3std6ranges3__45__cpo4swapE,(_ZN40_INTERNAL_37ac3134_4_k_cu_68a169be_853696thrust24THRUST_300001_SM_1000_NS8cuda_cub10par_nosyncE - _ZN40_INTERNAL_37ac3134_4_k_cu_68a169be_853694cuda3std6ranges3__45__cpo4swapE)
_ZN40_INTERNAL_37ac3134_4_k_cu_68a169be_853694cuda3std6ranges3__45__cpo4swapE:
	.zero		1
	.type		_ZN40_INTERNAL_37ac3134_4_k_cu_68a169be_853696thrust24THRUST_300001_SM_1000_NS8cuda_cub10par_nosyncE,@object
	.size		_ZN40_INTERNAL_37ac3134_4_k_cu_68a169be_853696thrust24THRUST_300001_SM_1000_NS8cuda_cub10par_nosyncE,(_ZN40_INTERNAL_37ac3134_4_k_cu_68a169be_853696thrust24THRUST_300001_SM_1000_NS12placeholders2_9E - _ZN40_INTERNAL_37ac3134_4_k_cu_68a169be_853696thrust24THRUST_300001_SM_1000_NS8cuda_cub10par_nosyncE)
_ZN40_INTERNAL_37ac3134_4_k_cu_68a169be_853696thrust24THRUST_300001_SM_1000_NS8cuda_cub10par_nosyncE:
	.zero		1
	.type		_ZN40_INTERNAL_37ac3134_4_k_cu_68a169be_853696thrust24THRUST_300001_SM_1000_NS12placeholders2_9E,@object
	.size		_ZN40_INTERNAL_37ac3134_4_k_cu_68a169be_853696thrust24THRUST_300001_SM_1000_NS12placeholders2_9E,(_ZN40_INTERNAL_37ac3134_4_k_cu_68a169be_853694cuda3std3__442_GLOBAL__N__37ac3134_4_k_cu_68a169be_853696ignoreE - _ZN40_INTERNAL_37ac3134_4_k_cu_68a169be_853696thrust24THRUST_300001_SM_1000_NS12placeholders2_9E)
_ZN40_INTERNAL_37ac3134_4_k_cu_68a169be_853696thrust24THRUST_300001_SM_1000_NS12placeholders2_9E:
	.zero		1
	.type		_ZN40_INTERNAL_37ac3134_4_k_cu_68a169be_853694cuda3std3__442_GLOBAL__N__37ac3134_4_k_cu_68a169be_853696ignoreE,@object
	.size		_ZN40_INTERNAL_37ac3134_4_k_cu_68a169be_853694cuda3std3__442_GLOBAL__N__37ac3134_4_k_cu_68a169be_853696ignoreE,(_ZN40_INTERNAL_37ac3134_4_k_cu_68a169be_853694cuda3std6ranges3__45__cpo4dataE - _ZN40_INTERNAL_37ac3134_4_k_cu_68a169be_853694cuda3std3__442_GLOBAL__N__37ac3134_4_k_cu_68a169be_853696ignoreE)
_ZN40_INTERNAL_37ac3134_4_k_cu_68a169be_853694cuda3std3__442_GLOBAL__N__37ac3134_4_k_cu_68a169be_853696ignoreE:
	.zero		1
	.type		_ZN40_INTERNAL_37ac3134_4_k_cu_68a169be_853694cuda3std6ranges3__45__cpo4dataE,@object
	.size		_ZN40_INTERNAL_37ac3134_4_k_cu_68a169be_853694cuda3std6ranges3__45__cpo4dataE,(_ZN40_INTERNAL_37ac3134_4_k_cu_68a169be_853696thrust24THRUST_300001_SM_1000_NS12placeholders2_1E - _ZN40_INTERNAL_37ac3134_4_k_cu_68a169be_853694cuda3std6ranges3__45__cpo4dataE)
_ZN40_INTERNAL_37ac3134_4_k_cu_68a169be_853694cuda3std6ranges3__45__cpo4dataE:
	.zero		1
	.type		_ZN40_INTERNAL_37ac3134_4_k_cu_68a169be_853696thrust24THRUST_300001_SM_1000_NS12placeholders2_1E,@object
	.size		_ZN40_INTERNAL_37ac3134_4_k_cu_68a169be_853696thrust24THRUST_300001_SM_1000_NS12placeholders2_1E,(_ZN40_INTERNAL_37ac3134_4_k_cu_68a169be_853694cuda3std3__45__cpo5beginE - _ZN40_INTERNAL_37ac3134_4_k_cu_68a169be_853696thrust24THRUST_300001_SM_1000_NS12placeholders2_1E)
_ZN40_INTERNAL_37ac3134_4_k_cu_68a169be_853696thrust24THRUST_300001_SM_1000_NS12placeholders2_1E:
	.zero		1
	.type		_ZN40_INTERNAL_37ac3134_4_k_cu_68a169be_853694cuda3std3__45__cpo5beginE,@object
	.size		_ZN40_INTERNAL_37ac3134_4_k_cu_68a169be_853694cuda3std3__45__cpo5beginE,(_ZN40_INTERNAL_37ac3134_4_k_cu_68a169be_853694cuda3std6ranges3__45__cpo5beginE - _ZN40_INTERNAL_37ac3134_4_k_cu_68a169be_853694cuda3std3__45__cpo5beginE)
_ZN40_INTERNAL_37ac3134_4_k_cu_68a169be_853694cuda3std3__45__cpo5beginE:
	.zero		1
	.type		_ZN40_INTERNAL_37ac3134_4_k_cu_68a169be_853694cuda3std6ranges3__45__cpo5beginE,@object
	.size		_ZN40_INTERNAL_37ac3134_4_k_cu_68a169be_853694cuda3std6ranges3__45__cpo5beginE,(_ZN40_INTERNAL_37ac3134_4_k_cu_68a169be_853696thrust24THRUST_300001_SM_1000_NS12placeholders2_5E - _ZN40_INTERNAL_37ac3134_4_k_cu_68a169be_853694cuda3std6ranges3__45__cpo5beginE)
_ZN40_INTERNAL_37ac3134_4_k_cu_68a169be_853694cuda3std6ranges3__45__cpo5beginE:
	.zero		1
	.type		_ZN40_INTERNAL_37ac3134_4_k_cu_68a169be_853696thrust24THRUST_300001_SM_1000_NS12placeholders2_5E,@object
	.size		_ZN40_INTERNAL_37ac3134_4_k_cu_68a169be_853696thrust24THRUST_300001_SM_1000_NS12placeholders2_5E,(_ZN40_INTERNAL_37ac3134_4_k_cu_68a169be_853694cuda3std3__45__cpo6rbeginE - _ZN40_INTERNAL_37ac3134_4_k_cu_68a169be_853696thrust24THRUST_300001_SM_1000_NS12placeholders2_5E)
_ZN40_INTERNAL_37ac3134_4_k_cu_68a169be_853696thrust24THRUST_300001_SM_1000_NS12placeholders2_5E:
	.zero		1
	.type		_ZN40_INTERNAL_37ac3134_4_k_cu_68a169be_853694cuda3std3__45__cpo6rbeginE,@object
	.size		_ZN40_INTERNAL_37ac3134_4_k_cu_68a169be_853694cuda3std3__45__cpo6rbeginE,(_ZN40_INTERNAL_37ac3134_4_k_cu_68a169be_853694cuda3std6ranges3__45__cpo7advanceE - _ZN40_INTERNAL_37ac3134_4_k_cu_68a169be_853694cuda3std3__45__cpo6rbeginE)
_ZN40_INTERNAL_37ac3134_4_k_cu_68a169be_853694cuda3std3__45__cpo6rbeginE:
	.zero		1
	.type		_ZN40_INTERNAL_37ac3134_4_k_cu_68a169be_853694cuda3std6ranges3__45__cpo7advanceE,@object
	.size		_ZN40_INTERNAL_37ac3134_4_k_cu_68a169be_853694cuda3std6ranges3__45__cpo7advanceE,(_ZN40_INTERNAL_37ac3134_4_k_cu_68a169be_853694cuda3std3__47nulloptE - _ZN40_INTERNAL_37ac3134_4_k_cu_68a169be_853694cuda3std6ranges3__45__cpo7advanceE)
_ZN40_INTERNAL_37ac3134_4_k_cu_68a169be_853694cuda3std6ranges3__45__cpo7advanceE:
	.zero		1
	.type		_ZN40_INTERNAL_37ac3134_4_k_cu_68a169be_853694cuda3std3__47nulloptE,@object
	.size		_ZN40_INTERNAL_37ac3134_4_k_cu_68a169be_853694cuda3std3__47nulloptE,(_ZN40_INTERNAL_37ac3134_4_k_cu_68a169be_853694cuda3std6ranges3__45__cpo8distanceE - _ZN40_INTERNAL_37ac3134_4_k_cu_68a169be_853694cuda3std3__47nulloptE)
_ZN40_INTERNAL_37ac3134_4_k_cu_68a169be_853694cuda3std3__47nulloptE:
	.zero		1
	.type		_ZN40_INTERNAL_37ac3134_4_k_cu_68a169be_853694cuda3std6ranges3__45__cpo8distanceE,@object
	.size		_ZN40_INTERNAL_37ac3134_4_k_cu_68a169be_853694cuda3std6ranges3__45__cpo8distanceE,(_ZN40_INTERNAL_37ac3134_4_k_cu_68a169be_853696thrust24THRUST_300001_SM_1000_NS12placeholders3_10E - _ZN40_INTERNAL_37ac3134_4_k_cu_68a169be_853694cuda3std6ranges3__45__cpo8distanceE)
_ZN40_INTERNAL_37ac3134_4_k_cu_68a169be_853694cuda3std6ranges3__45__cpo8distanceE:
	.zero		1
	.type		_ZN40_INTERNAL_37ac3134_4_k_cu_68a169be_853696thrust24THRUST_300001_SM_1000_NS12placeholders3_10E,@object
	.size		_ZN40_INTERNAL_37ac3134_4_k_cu_68a169be_853696thrust24THRUST_300001_SM_1000_NS12placeholders3_10E,(_ZN40_INTERNAL_37ac3134_4_k_cu_68a169be_853694cuda3std3__419piecewise_constructE - _ZN40_INTERNAL_37ac3134_4_k_cu_68a169be_853696thrust24THRUST_300001_SM_1000_NS12placeholders3_10E)
_ZN40_INTERNAL_37ac3134_4_k_cu_68a169be_853696thrust24THRUST_300001_SM_1000_NS12placeholders3_10E:
	.zero		1
	.type		_ZN40_INTERNAL_37ac3134_4_k_cu_68a169be_853694cuda3std3__419piecewise_constructE,@object
	.size		_ZN40_INTERNAL_37ac3134_4_k_cu_68a169be_853694cuda3std3__419piecewise_constructE,(_ZN40_INTERNAL_37ac3134_4_k_cu_68a169be_853694cuda3std6ranges3__45__cpo5cdataE - _ZN40_INTERNAL_37ac3134_4_k_cu_68a169be_853694cuda3std3__419piecewise_constructE)
_ZN40_INTERNAL_37ac3134_4_k_cu_68a169be_853694cuda3std3__419piecewise_constructE:
	.zero		1
	.type		_ZN40_INTERNAL_37ac3134_4_k_cu_68a169be_853694cuda3std6ranges3__45__cpo5cdataE,@object
	.size		_ZN40_INTERNAL_37ac3134_4_k_cu_68a169be_853694cuda3std6ranges3__45__cpo5cdataE,(_ZN40_INTERNAL_37ac3134_4_k_cu_68a169be_853696thrust24THRUST_300001_SM_1000_NS12placeholders2_2E - _ZN40_INTERNAL_37ac3134_4_k_cu_68a169be_853694cuda3std6ranges3__45__cpo5cdataE)
_ZN40_INTERNAL_37ac3134_4_k_cu_68a169be_853694cuda3std6ranges3__45__cpo5cdataE:
	.zero		1
	.type		_ZN40_INTERNAL_37ac3134_4_k_cu_68a169be_853696thrust24THRUST_300001_SM_1000_NS12placeholders2_2E,@object
	.size		_ZN40_INTERNAL_37ac3134_4_k_cu_68a169be_853696thrust24THRUST_300001_SM_1000_NS12placeholders2_2E,(_ZN40_INTERNAL_37ac3134_4_k_cu_68a169be_853694cuda3std3__45__cpo3endE - _ZN40_INTERNAL_37ac3134_4_k_cu_68a169be_853696thrust24THRUST_300001_SM_1000_NS12placeholders2_2E)
_ZN40_INTERNAL_37ac3134_4_k_cu_68a169be_853696thrust24THRUST_300001_SM_1000_NS12placeholders2_2E:
	.zero		1
	.type		_ZN40_INTERNAL_37ac3134_4_k_cu_68a169be_853694cuda3std3__45__cpo3endE,@object
	.size		_ZN40_INTERNAL_37ac3134_4_k_cu_68a169be_853694cuda3std3__45__cpo3endE,(_ZN40_INTERNAL_37ac3134_4_k_cu_68a169be_853694cuda3std6ranges3__45__cpo3endE - _ZN40_INTERNAL_37ac3134_4_k_cu_68a169be_853694cuda3std3__45__cpo3endE)
_ZN40_INTERNAL_37ac3134_4_k_cu_68a169be_853694cuda3std3__45__cpo3endE:
	.zero		1
	.type		_ZN40_INTERNAL_37ac3134_4_k_cu_68a169be_853694cuda3std6ranges3__45__cpo3endE,@object
	.size		_ZN40_INTERNAL_37ac3134_4_k_cu_68a169be_853694cuda3std6ranges3__45__cpo3endE,(_ZN40_INTERNAL_37ac3134_4_k_cu_68a169be_853696thrust24THRUST_300001_SM_1000_NS12placeholders2_6E - _ZN40_INTERNAL_37ac3134_4_k_cu_68a169be_853694cuda3std6ranges3__45__cpo3endE)
_ZN40_INTERNAL_37ac3134_4_k_cu_68a169be_853694cuda3std6ranges3__45__cpo3endE:
	.zero		1
	.type		_ZN40_INTERNAL_37ac3134_4_k_cu_68a169be_853696thrust24THRUST_300001_SM_1000_NS12placeholders2_6E,@object
	.size		_ZN40_INTERNAL_37ac3134_4_k_cu_68a169be_853696thrust24THRUST_300001_SM_1000_NS12placeholders2_6E,(_ZN40_INTERNAL_37ac3134_4_k_cu_68a169be_853694cuda3std3__45__cpo4rendE - _ZN40_INTERNAL_37ac3134_4_k_cu_68a169be_853696thrust24THRUST_300001_SM_1000_NS12placeholders2_6E)
_ZN40_INTERNAL_37ac3134_4_k_cu_68a169be_853696thrust24THRUST_300001_SM_1000_NS12placeholders2_6E:
	.zero		1
	.type		_ZN40_INTERNAL_37ac3134_4_k_cu_68a169be_853694cuda3std3__45__cpo4rendE,@object
	.size		_ZN40_INTERNAL_37ac3134_4_k_cu_68a169be_853694cuda3std3__45__cpo4rendE,(_ZN40_INTERNAL_37ac3134_4_k_cu_68a169be_853694cuda3std6ranges3__45__cpo9iter_swapE - _ZN40_INTERNAL_37ac3134_4_k_cu_68a169be_853694cuda3std3__45__cpo4rendE)
_ZN40_INTERNAL_37ac3134_4_k_cu_68a169be_853694cuda3std3__45__cpo4rendE:
	.zero		1
	.type		_ZN40_INTERNAL_37ac3134_4_k_cu_68a169be_853694cuda3std6ranges3__45__cpo9iter_swapE,@object
	.size		_ZN40_INTERNAL_37ac3134_4_k_cu_68a169be_853694cuda3std6ranges3__45__cpo9iter_swapE,(_ZN40_INTERNAL_37ac3134_4_k_cu_68a169be_853694cuda3std3__48unexpectE - _ZN40_INTERNAL_37ac3134_4_k_cu_68a169be_853694cuda3std6ranges3__45__cpo9iter_swapE)
_ZN40_INTERNAL_37ac3134_4_k_cu_68a169be_853694cuda3std6ranges3__45__cpo9iter_swapE:
	.zero		1
	.type		_ZN40_INTERNAL_37ac3134_4_k_cu_68a169be_853694cuda3std3__48unexpectE,@object
	.size		_ZN40_INTERNAL_37ac3134_4_k_cu_68a169be_853694cuda3std3__48unexpectE,(_ZN40_INTERNAL_37ac3134_4_k_cu_68a169be_853696thrust24THRUST_300001_SM_1000_NS8cuda_cub3parE - _ZN40_INTERNAL_37ac3134_4_k_cu_68a169be_853694cuda3std3__48unexpectE)
_ZN40_INTERNAL_37ac3134_4_k_cu_68a169be_853694cuda3std3__48unexpectE:
	.zero		1
	.type		_ZN40_INTERNAL_37ac3134_4_k_cu_68a169be_853696thrust24THRUST_300001_SM_1000_NS8cuda_cub3parE,@object
	.size		_ZN40_INTERNAL_37ac3134_4_k_cu_68a169be_853696thrust24THRUST_300001_SM_1000_NS8cuda_cub3parE,(_ZN40_INTERNAL_37ac3134_4_k_cu_68a169be_853696thrust24THRUST_300001_SM_1000_NS12placeholders2_4E - _ZN40_INTERNAL_37ac3134_4_k_cu_68a169be_853696thrust24THRUST_300001_SM_1000_NS8cuda_cub3parE)
_ZN40_INTERNAL_37ac3134_4_k_cu_68a169be_853696thrust24THRUST_300001_SM_1000_NS8cuda_cub3parE:
	.zero		1
	.type		_ZN40_INTERNAL_37ac3134_4_k_cu_68a169be_853696thrust24THRUST_300001_SM_1000_NS12placeholders2_4E,@object
	.size		_ZN40_INTERNAL_37ac3134_4_k_cu_68a169be_853696thrust24THRUST_300001_SM_1000_NS12placeholders2_4E,(_ZN40_INTERNAL_37ac3134_4_k_cu_68a169be_853694cuda3std3__45__cpo4cendE - _ZN40_INTERNAL_37ac3134_4_k_cu_68a169be_853696thrust24THRUST_300001_SM_1000_NS12placeholders2_4E)
_ZN40_INTERNAL_37ac3134_4_k_cu_68a169be_853696thrust24THRUST_300001_SM_1000_NS12placeholders2_4E:
	.zero		1
	.type		_ZN40_INTERNAL_37ac3134_4_k_cu_68a169be_853694cuda3std3__45__cpo4cendE,@object
	.size		_ZN40_INTERNAL_37ac3134_4_k_cu_68a169be_853694cuda3std3__45__cpo4cendE,(_ZN40_INTERNAL_37ac3134_4_k_cu_68a169be_853694cuda3std6ranges3__45__cpo4cendE - _ZN40_INTERNAL_37ac3134_4_k_cu_68a169be_853694cuda3std3__45__cpo4cendE)
_ZN40_INTERNAL_37ac3134_4_k_cu_68a169be_853694cuda3std3__45__cpo4cendE:
	.zero		1
	.type		_ZN40_INTERNAL_37ac3134_4_k_cu_68a169be_853694cuda3std6ranges3__45__cpo4cendE,@object
	.size		_ZN40_INTERNAL_37ac3134_4_k_cu_68a169be_853694cuda3std6ranges3__45__cpo4cendE,(_ZN40_INTERNAL_37ac3134_4_k_cu_68a169be_853694cuda3std3__420unreachable_sentinelE - _ZN40_INTERNAL_37ac3134_4_k_cu_68a169be_853694cuda3std6ranges3__45__cpo4cendE)
_ZN40_INTERNAL_37ac3134_4_k_cu_68a169be_853694cuda3std6ranges3__45__cpo4cendE:
	.zero		1
	.type		_ZN40_INTERNAL_37ac3134_4_k_cu_68a169be_853694cuda3std3__420unreachable_sentinelE,@object
	.size		_ZN40_INTERNAL_37ac3134_4_k_cu_68a169be_853694cuda3std3__420unreachable_sentinelE,(_ZN40_INTERNAL_37ac3134_4_k_cu_68a169be_853694cuda3std6ranges3__45__cpo5ssizeE - _ZN40_INTERNAL_37ac3134_4_k_cu_68a169be_853694cuda3std3__420unreachable_sentinelE)
_ZN40_INTERNAL_37ac3134_4_k_cu_68a169be_853694cuda3std3__420unreachable_sentinelE:
	.zero		1
	.type		_ZN40_INTERNAL_37ac3134_4_k_cu_68a169be_853694cuda3std6ranges3__45__cpo5ssizeE,@object
	.size		_ZN40_INTERNAL_37ac3134_4_k_cu_68a169be_853694cuda3std6ranges3__45__cpo5ssizeE,(_ZN40_INTERNAL_37ac3134_4_k_cu_68a169be_853696thrust24THRUST_300001_SM_1000_NS12placeholders2_8E - _ZN40_INTERNAL_37ac3134_4_k_cu_68a169be_853694cuda3std6ranges3__45__cpo5ssizeE)
_ZN40_INTERNAL_37ac3134_4_k_cu_68a169be_853694cuda3std6ranges3__45__cpo5ssizeE:
	.zero		1
	.type		_ZN40_INTERNAL_37ac3134_4_k_cu_68a169be_853696thrust24THRUST_300001_SM_1000_NS12placeholders2_8E,@object
	.size		_ZN40_INTERNAL_37ac3134_4_k_cu_68a169be_853696thrust24THRUST_300001_SM_1000_NS12placeholders2_8E,(_ZN40_INTERNAL_37ac3134_4_k_cu_68a169be_853694cuda3std3__45__cpo5crendE - _ZN40_INTERNAL_37ac3134_4_k_cu_68a169be_853696thrust24THRUST_300001_SM_1000_NS12placeholders2_8E)
_ZN40_INTERNAL_37ac3134_4_k_cu_68a169be_853696thrust24THRUST_300001_SM_1000_NS12placeholders2_8E:
	.zero		1
	.type		_ZN40_INTERNAL_37ac3134_4_k_cu_68a169be_853694cuda3std3__45__cpo5crendE,@object
	.size		_ZN40_INTERNAL_37ac3134_4_k_cu_68a169be_853694cuda3std3__45__cpo5crendE,(_ZN40_INTERNAL_37ac3134_4_k_cu_68a169be_853694cuda3std6ranges3__45__cpo4prevE - _ZN40_INTERNAL_37ac3134_4_k_cu_68a169be_853694cuda3std3__45__cpo5crendE)
_ZN40_INTERNAL_37ac3134_4_k_cu_68a169be_853694cuda3std3__45__cpo5crendE:
	.zero		1
	.type		_ZN40_INTERNAL_37ac3134_4_k_cu_68a169be_853694cuda3std6ranges3__45__cpo4prevE,@object
	.size		_ZN40_INTERNAL_37ac3134_4_k_cu_68a169be_853694cuda3std6ranges3__45__cpo4prevE,(_ZN40_INTERNAL_37ac3134_4_k_cu_68a169be_853694cuda3std6ranges3__45__cpo9iter_moveE - _ZN40_INTERNAL_37ac3134_4_k_cu_68a169be_853694cuda3std6ranges3__45__cpo4prevE)
_ZN40_INTERNAL_37ac3134_4_k_cu_68a169be_853694cuda3std6ranges3__45__cpo4prevE:
	.zero		1
	.type		_ZN40_INTERNAL_37ac3134_4_k_cu_68a169be_853694cuda3std6ranges3__45__cpo9iter_moveE,@object
	.size		_ZN40_INTERNAL_37ac3134_4_k_cu_68a169be_853694cuda3std6ranges3__45__cpo9iter_moveE,(_ZN40_INTERNAL_37ac3134_4_k_cu_68a169be_853696thrust24THRUST_300001_SM_1000_NS6system6detail10sequential3seqE - _ZN40_INTERNAL_37ac3134_4_k_cu_68a169be_853694cuda3std6ranges3__45__cpo9iter_moveE)
_ZN40_INTERNAL_37ac3134_4_k_cu_68a169be_853694cuda3std6ranges3__45__cpo9iter_moveE:
	.zero		1
	.type		_ZN40_INTERNAL_37ac3134_4_k_cu_68a169be_853696thrust24THRUST_300001_SM_1000_NS6system6detail10sequential3seqE,@object
	.size		_ZN40_INTERNAL_37ac3134_4_k_cu_68a169be_853696thrust24THRUST_300001_SM_1000_NS6system6detail10sequential3seqE,(.L_31 - _ZN40_INTERNAL_37ac3134_4_k_cu_68a169be_853696thrust24THRUST_300001_SM_1000_NS6system6detail10sequential3seqE)
_ZN40_INTERNAL_37ac3134_4_k_cu_68a169be_853696thrust24THRUST_300001_SM_1000_NS6system6detail10sequential3seqE:
	.zero		1
.L_31:


//--------------------- .nv.constant0._ZN3cub18CUB_300001_SM_10006detail11EmptyKernelIvEEvv --------------------------
	.section	.nv.constant0._ZN3cub18CUB_300001_SM_10006detail11EmptyKernelIvEEvv,"a",@progbits
	.sectionflags	@""
	.align	4
.nv.constant0._ZN3cub18CUB_300001_SM_10006detail11EmptyKernelIvEEvv:
	.zero		896


//--------------------- SYMBOLS --------------------------

	.type		.nv.reservedSmem.offset0,@object
	.size		.nv.reservedSmem.offset0,0x4
